//
// Generated by NVIDIA NVVM Compiler
//
// Compiler Build ID: CL-36424714
// Cuda compilation tools, release 13.0, V13.0.88
// Based on NVVM 20.0.0
//

.version 9.0
.target sm_100
.address_size 64

	// .globl	_Z15transformStringPcS_i

.visible .entry _Z15transformStringPcS_i(
	.param .u64 .ptr .align 1 _Z15transformStringPcS_i_param_0,
	.param .u64 .ptr .align 1 _Z15transformStringPcS_i_param_1,
	.param .u32 _Z15transformStringPcS_i_param_2
)
{
	.reg .pred 	%p<39>;
	.reg .b16 	%rs<30>;
	.reg .b32 	%r<120>;
	.reg .b64 	%rd<122>;

	ld.param.u64 	%rd4, [_Z15transformStringPcS_i_param_0];
	ld.param.u64 	%rd5, [_Z15transformStringPcS_i_param_1];
	ld.param.u32 	%r81, [_Z15transformStringPcS_i_param_2];
	cvta.to.global.u64 	%rd1, %rd5;
	mov.u32 	%r1, %tid.x;
	setp.lt.s32 	%p1, %r81, 1;
	@%p1 bra 	$L__BB0_71;
	cvta.to.global.u64 	%rd6, %rd4;
	cvt.u64.u32 	%rd2, %r1;
	add.s64 	%rd3, %rd6, %rd2;
	add.s32 	%r83, %r81, -1;
	and.b32  	%r2, %r81, 15;
	setp.lt.u32 	%p2, %r83, 15;
	mov.b32 	%r113, 0;
	mov.u32 	%r112, %r113;
	@%p2 bra 	$L__BB0_36;
	and.b32  	%r113, %r81, 2147483632;
	neg.s32 	%r109, %r113;
	add.s32 	%r108, %r81, -7;
	mov.b32 	%r112, 0;
$L__BB0_3:
	.pragma "nounroll";
	add.s32 	%r9, %r108, 7;
	setp.ge.s32 	%p3, %r1, %r9;
	@%p3 bra 	$L__BB0_5;
	ld.global.u8 	%rs1, [%rd3];
	add.s32 	%r85, %r112, %r1;
	cvt.s64.s32 	%rd7, %r85;
	add.s64 	%rd8, %rd1, %rd7;
	st.global.u8 	[%rd8], %rs1;
$L__BB0_5:
	add.s32 	%r10, %r9, %r112;
	add.s32 	%r11, %r108, 6;
	setp.ge.s32 	%p4, %r1, %r11;
	@%p4 bra 	$L__BB0_7;
	ld.global.u8 	%rs2, [%rd3];
	add.s32 	%r86, %r10, %r1;
	cvt.s64.s32 	%rd9, %r86;
	add.s64 	%rd10, %rd1, %rd9;
	st.global.u8 	[%rd10], %rs2;
$L__BB0_7:
	add.s32 	%r12, %r11, %r10;
	add.s32 	%r13, %r108, 5;
	setp.ge.s32 	%p5, %r1, %r13;
	@%p5 bra 	$L__BB0_9;
	ld.global.u8 	%rs3, [%rd3];
	add.s32 	%r87, %r12, %r1;
	cvt.s64.s32 	%rd11, %r87;
	add.s64 	%rd12, %rd1, %rd11;
	st.global.u8 	[%rd12], %rs3;
$L__BB0_9:
	add.s32 	%r14, %r13, %r12;
	add.s32 	%r15, %r108, 4;
	setp.ge.s32 	%p6, %r1, %r15;
	@%p6 bra 	$L__BB0_11;
	ld.global.u8 	%rs4, [%rd3];
	cvt.s64.s32 	%rd13, %r12;
	cvt.s64.s32 	%rd14, %r9;
	add.s64 	%rd15, %rd14, %rd13;
	add.s64 	%rd16, %rd15, %rd2;
	add.s64 	%rd17, %rd1, %rd16;
	st.global.u8 	[%rd17+-2], %rs4;
$L__BB0_11:
	add.s32 	%r16, %r15, %r14;
	add.s32 	%r17, %r108, 3;
	setp.ge.s32 	%p7, %r1, %r17;
	@%p7 bra 	$L__BB0_13;
	ld.global.u8 	%rs5, [%rd3];
	cvt.s64.s32 	%rd18, %r14;
	cvt.s64.s32 	%rd19, %r9;
	add.s64 	%rd20, %rd19, %rd18;
	add.s64 	%rd21, %rd20, %rd2;
	add.s64 	%rd22, %rd1, %rd21;
	st.global.u8 	[%rd22+-3], %rs5;
$L__BB0_13:
	add.s32 	%r18, %r17, %r16;
	add.s32 	%r19, %r108, 2;
	setp.ge.s32 	%p8, %r1, %r19;
	@%p8 bra 	$L__BB0_15;
	ld.global.u8 	%rs6, [%rd3];
	cvt.s64.s32 	%rd23, %r16;
	cvt.s64.s32 	%rd24, %r9;
	add.s64 	%rd25, %rd24, %rd23;
	add.s64 	%rd26, %rd25, %rd2;
	add.s64 	%rd27, %rd1, %rd26;
	st.global.u8 	[%rd27+-4], %rs6;
$L__BB0_15:
	add.s32 	%r20, %r19, %r18;
	add.s32 	%r21, %r108, 1;
	setp.ge.s32 	%p9, %r1, %r21;
	@%p9 bra 	$L__BB0_17;
	ld.global.u8 	%rs7, [%rd3];
	cvt.s64.s32 	%rd28, %r18;
	cvt.s64.s32 	%rd29, %r9;
	add.s64 	%rd30, %rd29, %rd28;
	add.s64 	%rd31, %rd30, %rd2;
	add.s64 	%rd32, %rd1, %rd31;
	st.global.u8 	[%rd32+-5], %rs7;
$L__BB0_17:
	add.s32 	%r22, %r21, %r20;
	add.s32 	%r23, %r108, -8;
	setp.ge.s32 	%p10, %r1, %r108;
	@%p10 bra 	$L__BB0_19;
	ld.global.u8 	%rs8, [%rd3];
	cvt.s64.s32 	%rd33, %r20;
	cvt.s64.s32 	%rd34, %r9;
	add.s64 	%rd35, %rd34, %rd33;
	add.s64 	%rd36, %rd35, %rd2;
	add.s64 	%rd37, %rd1, %rd36;
	st.global.u8 	[%rd37+-6], %rs8;
$L__BB0_19:
	add.s32 	%r24, %r108, %r22;
	add.s32 	%r25, %r108, -1;
	setp.ge.s32 	%p11, %r1, %r25;
	@%p11 bra 	$L__BB0_21;
	ld.global.u8 	%rs9, [%rd3];
	cvt.s64.s32 	%rd38, %r22;
	cvt.s64.s32 	%rd39, %r9;
	add.s64 	%rd40, %rd39, %rd38;
	add.s64 	%rd41, %rd40, %rd2;
	add.s64 	%rd42, %rd1, %rd41;
	st.global.u8 	[%rd42+-7], %rs9;
$L__BB0_21:
	add.s32 	%r26, %r25, %r24;
	add.s32 	%r27, %r108, -2;
	setp.ge.s32 	%p12, %r1, %r27;
	@%p12 bra 	$L__BB0_23;
	ld.global.u8 	%rs10, [%rd3];
	cvt.s64.s32 	%rd43, %r24;
	cvt.s64.s32 	%rd44, %r9;
	add.s64 	%rd45, %rd44, %rd43;
	add.s64 	%rd46, %rd45, %rd2;
	add.s64 	%rd47, %rd1, %rd46;
	st.global.u8 	[%rd47+-8], %rs10;
$L__BB0_23:
	add.s32 	%r28, %r27, %r26;
	add.s32 	%r29, %r108, -3;
	setp.ge.s32 	%p13, %r1, %r29;
	@%p13 bra 	$L__BB0_25;
	ld.global.u8 	%rs11, [%rd3];
	cvt.s64.s32 	%rd48, %r26;
	cvt.s64.s32 	%rd49, %r9;
	add.s64 	%rd50, %rd49, %rd48;
	add.s64 	%rd51, %rd50, %rd2;
	add.s64 	%rd52, %rd1, %rd51;
	st.global.u8 	[%rd52+-9], %rs11;
$L__BB0_25:
	add.s32 	%r30, %r29, %r28;
	add.s32 	%r31, %r108, -4;
	setp.ge.s32 	%p14, %r1, %r31;
	@%p14 bra 	$L__BB0_27;
	ld.global.u8 	%rs12, [%rd3];
	cvt.s64.s32 	%rd53, %r28;
	cvt.s64.s32 	%rd54, %r9;
	add.s64 	%rd55, %rd54, %rd53;
	add.s64 	%rd56, %rd55, %rd2;
	add.s64 	%rd57, %rd1, %rd56;
	st.global.u8 	[%rd57+-10], %rs12;
$L__BB0_27:
	add.s32 	%r32, %r31, %r30;
	add.s32 	%r33, %r108, -5;
	setp.ge.s32 	%p15, %r1, %r33;
	@%p15 bra 	$L__BB0_29;
	ld.global.u8 	%rs13, [%rd3];
	cvt.s64.s32 	%rd58, %r30;
	cvt.s64.s32 	%rd59, %r9;
	add.s64 	%rd60, %rd59, %rd58;
	add.s64 	%rd61, %rd60, %rd2;
	add.s64 	%rd62, %rd1, %rd61;
	st.global.u8 	[%rd62+-11], %rs13;
$L__BB0_29:
	add.s32 	%r34, %r33, %r32;
	add.s32 	%r35, %r108, -6;
	setp.ge.s32 	%p16, %r1, %r35;
	@%p16 bra 	$L__BB0_31;
	ld.global.u8 	%rs14, [%rd3];
	cvt.s64.s32 	%rd63, %r32;
	cvt.s64.s32 	%rd64, %r9;
	add.s64 	%rd65, %rd64, %rd63;
	add.s64 	%rd66, %rd65, %rd2;
	add.s64 	%rd67, %rd1, %rd66;
	st.global.u8 	[%rd67+-12], %rs14;
$L__BB0_31:
	add.s32 	%r36, %r35, %r34;
	add.s32 	%r37, %r108, -7;
	setp.ge.s32 	%p17, %r1, %r37;
	@%p17 bra 	$L__BB0_33;
	ld.global.u8 	%rs15, [%rd3];
	cvt.s64.s32 	%rd68, %r34;
	cvt.s64.s32 	%rd69, %r9;
	add.s64 	%rd70, %rd69, %rd68;
	add.s64 	%rd71, %rd70, %rd2;
	add.s64 	%rd72, %rd1, %rd71;
	st.global.u8 	[%rd72+-13], %rs15;
$L__BB0_33:
	setp.ge.s32 	%p18, %r1, %r23;
	@%p18 bra 	$L__BB0_35;
	ld.global.u8 	%rs16, [%rd3];
	cvt.s64.s32 	%rd73, %r36;
	cvt.s64.s32 	%rd74, %r9;
	add.s64 	%rd75, %rd74, %rd73;
	add.s64 	%rd76, %rd75, %rd2;
	add.s64 	%rd77, %rd1, %rd76;
	st.global.u8 	[%rd77+-14], %rs16;
$L__BB0_35:
	add.s32 	%r88, %r37, %r36;
	add.s32 	%r112, %r23, %r88;
	add.s32 	%r109, %r109, 16;
	add.s32 	%r108, %r108, -16;
	setp.ne.s32 	%p19, %r109, 0;
	@%p19 bra 	$L__BB0_3;
$L__BB0_36:
	setp.eq.s32 	%p20, %r2, 0;
	@%p20 bra 	$L__BB0_71;
	and.b32  	%r43, %r81, 7;
	setp.lt.u32 	%p21, %r2, 8;
	@%p21 bra 	$L__BB0_55;
	sub.s32 	%r44, %r81, %r113;
	setp.ge.s32 	%p22, %r1, %r44;
	@%p22 bra 	$L__BB0_40;
	ld.global.u8 	%rs17, [%rd3];
	add.s32 	%r89, %r112, %r1;
	cvt.s64.s32 	%rd78, %r89;
	add.s64 	%rd79, %rd1, %rd78;
	st.global.u8 	[%rd79], %rs17;
$L__BB0_40:
	add.s32 	%r45, %r44, %r112;
	not.b32 	%r90, %r113;
	add.s32 	%r46, %r81, %r90;
	setp.ge.s32 	%p23, %r1, %r46;
	@%p23 bra 	$L__BB0_42;
	ld.global.u8 	%rs18, [%rd3];
	add.s32 	%r91, %r45, %r1;
	cvt.s64.s32 	%rd80, %r91;
	add.s64 	%rd81, %rd1, %rd80;
	st.global.u8 	[%rd81], %rs18;
$L__BB0_42:
	add.s32 	%r47, %r46, %r45;
	add.s32 	%r48, %r44, -2;
	setp.ge.s32 	%p24, %r1, %r48;
	@%p24 bra 	$L__BB0_44;
	ld.global.u8 	%rs19, [%rd3];
	add.s32 	%r93, %r47, %r1;
	cvt.s64.s32 	%rd82, %r93;
	add.s64 	%rd83, %rd1, %rd82;
	st.global.u8 	[%rd83], %rs19;
$L__BB0_44:
	add.s32 	%r49, %r48, %r47;
	add.s32 	%r50, %r44, -3;
	setp.ge.s32 	%p25, %r1, %r50;
	@%p25 bra 	$L__BB0_46;
	ld.global.u8 	%rs20, [%rd3];
	cvt.s64.s32 	%rd84, %r47;
	cvt.s64.s32 	%rd85, %r44;
	add.s64 	%rd86, %rd85, %rd84;
	add.s64 	%rd87, %rd86, %rd2;
	add.s64 	%rd88, %rd1, %rd87;
	st.global.u8 	[%rd88+-2], %rs20;
$L__BB0_46:
	add.s32 	%r51, %r50, %r49;
	add.s32 	%r52, %r44, -4;
	setp.ge.s32 	%p26, %r1, %r52;
	@%p26 bra 	$L__BB0_48;
	ld.global.u8 	%rs21, [%rd3];
	cvt.s64.s32 	%rd89, %r49;
	cvt.s64.s32 	%rd90, %r44;
	add.s64 	%rd91, %rd90, %rd89;
	add.s64 	%rd92, %rd91, %rd2;
	add.s64 	%rd93, %rd1, %rd92;
	st.global.u8 	[%rd93+-3], %rs21;
$L__BB0_48:
	add.s32 	%r53, %r52, %r51;
	add.s32 	%r54, %r44, -5;
	setp.ge.s32 	%p27, %r1, %r54;
	@%p27 bra 	$L__BB0_50;
	ld.global.u8 	%rs22, [%rd3];
	cvt.s64.s32 	%rd94, %r51;
	cvt.s64.s32 	%rd95, %r44;
	add.s64 	%rd96, %rd95, %rd94;
	add.s64 	%rd97, %rd96, %rd2;
	add.s64 	%rd98, %rd1, %rd97;
	st.global.u8 	[%rd98+-4], %rs22;
$L__BB0_50:
	add.s32 	%r55, %r54, %r53;
	add.s32 	%r56, %r44, -6;
	setp.ge.s32 	%p28, %r1, %r56;
	@%p28 bra 	$L__BB0_52;
	ld.global.u8 	%rs23, [%rd3];
	cvt.s64.s32 	%rd99, %r53;
	cvt.s64.s32 	%rd100, %r44;
	add.s64 	%rd101, %rd100, %rd99;
	add.s64 	%rd102, %rd101, %rd2;
	add.s64 	%rd103, %rd1, %rd102;
	st.global.u8 	[%rd103+-5], %rs23;
$L__BB0_52:
	add.s32 	%r57, %r44, -7;
	setp.ge.s32 	%p29, %r1, %r57;
	@%p29 bra 	$L__BB0_54;
	ld.global.u8 	%rs24, [%rd3];
	cvt.s64.s32 	%rd104, %r55;
	cvt.s64.s32 	%rd105, %r44;
	add.s64 	%rd106, %rd105, %rd104;
	add.s64 	%rd107, %rd106, %rd2;
	add.s64 	%rd108, %rd1, %rd107;
	st.global.u8 	[%rd108+-6], %rs24;
$L__BB0_54:
	add.s32 	%r99, %r56, %r55;
	add.s32 	%r112, %r57, %r99;
	add.s32 	%r113, %r113, 8;
$L__BB0_55:
	setp.eq.s32 	%p30, %r43, 0;
	@%p30 bra 	$L__BB0_71;
	and.b32  	%r62, %r81, 3;
	setp.lt.u32 	%p31, %r43, 4;
	@%p31 bra 	$L__BB0_66;
	sub.s32 	%r63, %r81, %r113;
	setp.ge.s32 	%p32, %r1, %r63;
	@%p32 bra 	$L__BB0_59;
	ld.global.u8 	%rs25, [%rd3];
	add.s32 	%r100, %r112, %r1;
	cvt.s64.s32 	%rd109, %r100;
	add.s64 	%rd110, %rd1, %rd109;
	st.global.u8 	[%rd110], %rs25;
$L__BB0_59:
	add.s32 	%r64, %r63, %r112;
	not.b32 	%r101, %r113;
	add.s32 	%r65, %r81, %r101;
	setp.ge.s32 	%p33, %r1, %r65;
	@%p33 bra 	$L__BB0_61;
	ld.global.u8 	%rs26, [%rd3];
	add.s32 	%r102, %r64, %r1;
	cvt.s64.s32 	%rd111, %r102;
	add.s64 	%rd112, %rd1, %rd111;
	st.global.u8 	[%rd112], %rs26;
$L__BB0_61:
	add.s32 	%r66, %r65, %r64;
	add.s32 	%r67, %r63, -2;
	setp.ge.s32 	%p34, %r1, %r67;
	@%p34 bra 	$L__BB0_63;
	ld.global.u8 	%rs27, [%rd3];
	add.s32 	%r104, %r66, %r1;
	cvt.s64.s32 	%rd113, %r104;
	add.s64 	%rd114, %rd1, %rd113;
	st.global.u8 	[%rd114], %rs27;
$L__BB0_63:
	add.s32 	%r68, %r63, -3;
	setp.ge.s32 	%p35, %r1, %r68;
	@%p35 bra 	$L__BB0_65;
	ld.global.u8 	%rs28, [%rd3];
	cvt.s64.s32 	%rd115, %r66;
	cvt.s64.s32 	%rd116, %r63;
	add.s64 	%rd117, %rd116, %rd115;
	add.s64 	%rd118, %rd117, %rd2;
	add.s64 	%rd119, %rd1, %rd118;
	st.global.u8 	[%rd119+-2], %rs28;
$L__BB0_65:
	add.s32 	%r106, %r67, %r66;
	add.s32 	%r112, %r68, %r106;
	add.s32 	%r113, %r113, 4;
$L__BB0_66:
	setp.eq.s32 	%p36, %r62, 0;
	@%p36 bra 	$L__BB0_71;
	sub.s32 	%r118, %r81, %r113;
	neg.s32 	%r117, %r62;
$L__BB0_68:
	.pragma "nounroll";
	setp.ge.s32 	%p37, %r1, %r118;
	@%p37 bra 	$L__BB0_70;
	ld.global.u8 	%rs29, [%rd3];
	add.s32 	%r107, %r112, %r1;
	cvt.s64.s32 	%rd120, %r107;
	add.s64 	%rd121, %rd1, %rd120;
	st.global.u8 	[%rd121], %rs29;
$L__BB0_70:
	add.s32 	%r112, %r118, %r112;
	add.s32 	%r118, %r118, -1;
	add.s32 	%r117, %r117, 1;
	setp.ne.s32 	%p38, %r117, 0;
	@%p38 bra 	$L__BB0_68;
$L__BB0_71:
	ret;

}


// ===== COMPILED SASS (sm_100) =====

	.target	sm_100

	.elftype	@"ET_EXEC"


//--------------------- .note.nv.tkinfo           --------------------------
	.section	.note.nv.tkinfo,"",@"SHT_NOTE"
	.sectionflags	@"SHF_NOTE_NV_TKINFO"
	.tkinfo
        /*0018*/ 	.word	0x00000002
        /*0030*/ 	.string	""
        /*0030*/ 	.string	"ptxas"
        /*0030*/ 	.string	"Cuda compilation tools, release 13.0, V13.0.88"
        /*0030*/ 	.string	"Build cuda_13.0.r13.0/compiler.36424714_0"
        /*0030*/ 	.string	"-arch sm_100 -m 64 "



//--------------------- .note.nv.cuinfo           --------------------------
	.section	.note.nv.cuinfo,"",@"SHT_NOTE"
	.sectionflags	@"SHF_NOTE_NV_CUINFO"
        /*0018*/ 	.short	0x0002
        /*001a*/ 	.short	0x0064
        /*001c*/ 	.short	0x0082
	.zero		2


//--------------------- .nv.info                  --------------------------
	.section	.nv.info,"",@"SHT_CUDA_INFO"
	.align	4


	//----- nvinfo : EIATTR_REGCOUNT
	.align		4
        /*0000*/ 	.byte	0x04, 0x2f
        /*0002*/ 	.short	(.L_1 - .L_0)
	.align		4
.L_0:
        /*0004*/ 	.word	index@(_Z15transformStringPcS_i)
        /*0008*/ 	.word	0x0000001c


	//----- nvinfo : EIATTR_FRAME_SIZE
	.align		4
.L_1:
        /*000c*/ 	.byte	0x04, 0x11
        /*000e*/ 	.short	(.L_3 - .L_2)
	.align		4
.L_2:
        /*0010*/ 	.word	index@(_Z15transformStringPcS_i)
        /*0014*/ 	.word	0x00000000


	//----- nvinfo : EIATTR_MIN_STACK_SIZE
	.align		4
.L_3:
        /*0018*/ 	.byte	0x04, 0x12
        /*001a*/ 	.short	(.L_5 - .L_4)
	.align		4
.L_4:
        /*001c*/ 	.word	index@(_Z15transformStringPcS_i)
        /*0020*/ 	.word	0x00000000
.L_5:


//--------------------- .nv.compat                --------------------------
	.section	.nv.compat,"",@"SHT_CUDA_COMPAT_INFO"
	.align	4
        /*0000*/ 	.byte	0x02, 0x09, 0x00, 0x00, 0x02, 0x02, 0x01, 0x00, 0x02, 0x05, 0x05, 0x00, 0x03, 0x07, 0x01, 0x01
        /*0010*/ 	.byte	0x02, 0x03, 0x00, 0x00, 0x02, 0x06, 0x01, 0x00, 0x04, 0x0b, 0x08, 0x00, 0x09, 0x00, 0x00, 0x00
        /*0020*/ 	.byte	0x00, 0x00, 0x00, 0x00


//--------------------- .nv.info._Z15transformStringPcS_i --------------------------
	.section	.nv.info._Z15transformStringPcS_i,"",@"SHT_CUDA_INFO"
	.sectionflags	@""
	.align	4


	//----- nvinfo : EIATTR_CUDA_API_VERSION
	.align		4
        /*0000*/ 	.byte	0x04, 0x37
        /*0002*/ 	.short	(.L_7 - .L_6)
.L_6:
        /*0004*/ 	.word	0x00000082


	//----- nvinfo : EIATTR_KPARAM_INFO
	.align		4
.L_7:
        /*0008*/ 	.byte	0x04, 0x17
        /*000a*/ 	.short	(.L_9 - .L_8)
.L_8:
        /*000c*/ 	.word	0x00000000
        /*0010*/ 	.short	0x0002
        /*0012*/ 	.short	0x0010
        /*0014*/ 	.byte	0x00, 0xf0, 0x11, 0x00


	//----- nvinfo : EIATTR_KPARAM_INFO
	.align		4
.L_9:
        /*0018*/ 	.byte	0x04, 0x17
        /*001a*/ 	.short	(.L_11 - .L_10)
.L_10:
        /*001c*/ 	.word	0x00000000
        /*0020*/ 	.short	0x0001
        /*0022*/ 	.short	0x0008
        /*0024*/ 	.byte	0x00, 0xf5, 0x21, 0x00


	//----- nvinfo : EIATTR_KPARAM_INFO
	.align		4
.L_11:
        /*0028*/ 	.byte	0x04, 0x17
        /*002a*/ 	.short	(.L_13 - .L_12)
.L_12:
        /*002c*/ 	.word	0x00000000
        /*0030*/ 	.short	0x0000
        /*0032*/ 	.short	0x0000
        /*0034*/ 	.byte	0x00, 0xf5, 0x21, 0x00


	//----- nvinfo : EIATTR_SPARSE_MMA_MASK
	.align		4
.L_13:
        /*0038*/ 	.byte	0x03, 0x50
        /*003a*/ 	.short	0x0000


	//----- nvinfo : EIATTR_MAXREG_COUNT
	.align		4
        /*003c*/ 	.byte	0x03, 0x1b
        /*003e*/ 	.short	0x00ff


	//----- nvinfo : EIATTR_MERCURY_ISA_VERSION
	.align		4
        /*0040*/ 	.byte	0x03, 0x5f
        /*0042*/ 	.short	0x0101


	//----- nvinfo : EIATTR_VRC_CTA_INIT_COUNT
	.align		4
        /*0044*/ 	.byte	0x02, 0x4a
	.zero		1
	.zero		1


	//----- nvinfo : EIATTR_EXIT_INSTR_OFFSETS
	.align		4
        /*0048*/ 	.byte	0x04, 0x1c
        /*004a*/ 	.short	(.L_15 - .L_14)


	//   ....[0]....
.L_14:
        /*004c*/ 	.word	0x00000030


	//   ....[1]....
        /*0050*/ 	.word	0x00000cd0


	//   ....[2]....
        /*0054*/ 	.word	0x000012e0


	//   ....[3]....
        /*0058*/ 	.word	0x000015b0


	//   ....[4]....
        /*005c*/ 	.word	0x000016a0


	//----- nvinfo : EIATTR_CRS_STACK_SIZE
	.align		4
.L_15:
        /*0060*/ 	.byte	0x04, 0x1e
        /*0062*/ 	.short	(.L_17 - .L_16)
.L_16:
        /*0064*/ 	.word	0x00000000


	//----- nvinfo : EIATTR_CBANK_PARAM_SIZE
	.align		4
.L_17:
        /*0068*/ 	.byte	0x03, 0x19
        /*006a*/ 	.short	0x0014


	//----- nvinfo : EIATTR_PARAM_CBANK
	.align		4
        /*006c*/ 	.byte	0x04, 0x0a
        /*006e*/ 	.short	(.L_19 - .L_18)
	.align		4
.L_18:
        /*0070*/ 	.word	index@(.nv.constant0._Z15transformStringPcS_i)
        /*0074*/ 	.short	0x0380
        /*0076*/ 	.short	0x0014


	//----- nvinfo : EIATTR_SW_WAR
	.align		4
.L_19:
        /*0078*/ 	.byte	0x04, 0x36
        /*007a*/ 	.short	(.L_21 - .L_20)
.L_20:
        /*007c*/ 	.word	0x00000008
.L_21:


//--------------------- .nv.callgraph             --------------------------
	.section	.nv.callgraph,"",@"SHT_CUDA_CALLGRAPH"
	.align	4
	.sectionentsize	8
	.align		4
        /*0000*/ 	.word	0x00000000
	.align		4
        /*0004*/ 	.word	0xffffffff
	.align		4
        /*0008*/ 	.word	0x00000000
	.align		4
        /*000c*/ 	.word	0xfffffffe
	.align		4
        /*0010*/ 	.word	0x00000000
	.align		4
        /*0014*/ 	.word	0xfffffffd
	.align		4
        /*0018*/ 	.word	0x00000000
	.align		4
        /*001c*/ 	.word	0xfffffffc


//--------------------- .text._Z15transformStringPcS_i --------------------------
	.section	.text._Z15transformStringPcS_i,"ax",@progbits
	.align	128
        .global         _Z15transformStringPcS_i
        .type           _Z15transformStringPcS_i,@function
        .size           _Z15transformStringPcS_i,(.L_x_8 - _Z15transformStringPcS_i)
        .other          _Z15transformStringPcS_i,@"STO_CUDA_ENTRY STV_DEFAULT"
_Z15transformStringPcS_i:
.text._Z15transformStringPcS_i:
[----:B------:R-:W-:Y:S08]  /*0000*/  LDC R1, c[0x0][0x37c] ;  /* 0x0000df00ff017b82 */ /* 0x000ff00000000800 */
[----:B------:R-:W0:Y:S02]  /*0010*/  LDC R5, c[0x0][0x390] ;  /* 0x0000e400ff057b82 */ /* 0x000e240000000800 */
[----:B0-----:R-:W-:-:S13]  /*0020*/  ISETP.GE.AND P0, PT, R5, 0x1, PT ;  /* 0x000000010500780c */ /* 0x001fda0003f06270 */
[----:B------:R-:W-:Y:S05]  /*0030*/  @!P0 EXIT ;  /* 0x000000000000894d */ /* 0x000fea0003800000 */
[----:B------:R-:W0:Y:S01]  /*0040*/  S2R R0, SR_TID.X ;  /* 0x0000000000007919 */ /* 0x000e220000002100 */
[----:B------:R-:W0:Y:S01]  /*0050*/  LDCU.64 UR4, c[0x0][0x380] ;  /* 0x00007000ff0477ac */ /* 0x000e220008000a00 */
[C---:B------:R-:W-:Y:S01]  /*0060*/  VIADD R3, R5.reuse, 0xffffffff ;  /* 0xffffffff05037836 */ /* 0x040fe20000000000 */
[----:B------:R-:W-:Y:S01]  /*0070*/  LOP3.LUT R8, R5, 0xf, RZ, 0xc0, !PT ;  /* 0x0000000f05087812 */ /* 0x000fe200078ec0ff */
[----:B------:R-:W-:Y:S02]  /*0080*/  IMAD.MOV.U32 R4, RZ, RZ, RZ ;  /* 0x000000ffff047224 */ /* 0x000fe400078e00ff */
[----:B------:R-:W-:Y:S01]  /*0090*/  IMAD.MOV.U32 R9, RZ, RZ, RZ ;  /* 0x000000ffff097224 */ /* 0x000fe200078e00ff */
[----:B------:R-:W-:Y:S02]  /*00a0*/  ISETP.GE.U32.AND P1, PT, R3, 0xf, PT ;  /* 0x0000000f0300780c */ /* 0x000fe40003f26070 */
[----:B------:R-:W-:Y:S02]  /*00b0*/  ISETP.NE.AND P0, PT, R8, RZ, PT ;  /* 0x000000ff0800720c */ /* 0x000fe40003f05270 */
[----:B0-----:R-:W-:-:S05]  /*00c0*/  IADD3 R2, P2, PT, R0, UR4, RZ ;  /* 0x0000000400027c10 */ /* 0x001fca000ff5e0ff */
[----:B------:R-:W-:Y:S01]  /*00d0*/  IMAD.X R3, RZ, RZ, UR5, P2 ;  /* 0x00000005ff037e24 */ /* 0x000fe200090e06ff */
[----:B------:R-:W0:Y:S03]  /*00e0*/  LDCU.64 UR4, c[0x0][0x358] ;  /* 0x00006b00ff0477ac */ /* 0x000e260008000a00 */
[----:B------:R-:W-:Y:S05]  /*00f0*/  @!P1 BRA `(.L_x_0) ;  /* 0x0000000800f49947 */ /* 0x000fea0003800000 */
[C---:B------:R-:W-:Y:S01]  /*0100*/  LOP3.LUT R4, R5.reuse, 0x7ffffff0, RZ, 0xc0, !PT ;  /* 0x7ffffff005047812 */ /* 0x040fe200078ec0ff */
[----:B------:R-:W-:Y:S02]  /*0110*/  VIADD R5, R5, 0xfffffff9 ;  /* 0xfffffff905057836 */ /* 0x000fe40000000000 */
[----:B------:R-:W-:Y:S02]  /*0120*/  IMAD.MOV.U32 R9, RZ, RZ, RZ ;  /* 0x000000ffff097224 */ /* 0x000fe400078e00ff */
[----:B------:R-:W-:-:S07]  /*0130*/  IMAD.MOV R6, RZ, RZ, -R4 ;  /* 0x000000ffff067224 */ /* 0x000fce00078e0a04 */
.L_x_1:
[----:B------:R-:W-:-:S05]  /*0140*/  VIADD R7, R5, 0x7 ;  /* 0x0000000705077836 */ /* 0x000fca0000000000 */
[----:B------:R-:W-:-:S13]  /*0150*/  ISETP.GE.AND P2, PT, R0, R7, PT ;  /* 0x000000070000720c */ /* 0x000fda0003f46270 */
[----:B0-----:R-:W2:Y:S01]  /*0160*/  @!P2 LDG.E.U8 R17, desc[UR4][R2.64] ;  /* 0x000000040211a981 */ /* 0x001ea2000c1e1100 */
[----:B------:R-:W0:Y:S01]  /*0170*/  @!P2 LDC.64 R12, c[0x0][0x388] ;  /* 0x0000e200ff0cab82 */ /* 0x000e220000000a00 */
[----:B------:R-:W-:Y:S02]  /*0180*/  VIADD R16, R5, 0x6 ;  /* 0x0000000605107836 */ /* 0x000fe40000000000 */
[----:B------:R-:W-:-:S03]  /*0190*/  @!P2 IMAD.IADD R10, R0, 0x1, R9 ;  /* 0x00000001000aa824 */ /* 0x000fc600078e0209 */
[----:B------:R-:W-:Y:S02]  /*01a0*/  ISETP.GE.AND P1, PT, R0, R16, PT ;  /* 0x000000100000720c */ /* 0x000fe40003f26270 */
[----:B0-----:R-:W-:-:S04]  /*01b0*/  @!P2 IADD3 R12, P3, PT, R10, R12, RZ ;  /* 0x0000000c0a0ca210 */ /* 0x001fc80007f7e0ff */
[----:B------:R-:W-:-:S07]  /*01c0*/  @!P2 LEA.HI.X.SX32 R13, R10, R13, 0x1, P3 ;  /* 0x0000000d0a0da211 */ /* 0x000fce00018f0eff */
[----:B------:R-:W0:Y:S01]  /*01d0*/  @!P1 LDC.64 R10, c[0x0][0x388] ;  /* 0x0000e200ff0a9b82 */ /* 0x000e220000000a00 */
[----:B--2---:R1:W-:Y:S04]  /*01e0*/  @!P2 STG.E.U8 desc[UR4][R12.64], R17 ;  /* 0x000000110c00a986 */ /* 0x0043e8000c101104 */
[----:B------:R-:W2:Y:S01]  /*01f0*/  @!P1 LDG.E.U8 R21, desc[UR4][R2.64] ;  /* 0x0000000402159981 */ /* 0x000ea2000c1e1100 */
[----:B------:R-:W-:Y:S02]  /*0200*/  IMAD.IADD R19, R7, 0x1, R9 ;  /* 0x0000000107137824 */ /* 0x000fe400078e0209 */
[----:B------:R-:W-:Y:S02]  /*0210*/  VIADD R9, R5, 0x5 ;  /* 0x0000000505097836 */ /* 0x000fe40000000000 */
[----:B------:R-:W-:-:S03]  /*0220*/  @!P1 IMAD.IADD R15, R19, 0x1, R0 ;  /* 0x00000001130f9824 */ /* 0x000fc600078e0200 */
[----:B------:R-:W-:Y:S02]  /*0230*/  ISETP.GE.AND P2, PT, R0, R9, PT ;  /* 0x000000090000720c */ /* 0x000fe40003f46270 */
[----:B0-----:R-:W-:-:S04]  /*0240*/  @!P1 IADD3 R14, P3, PT, R15, R10, RZ ;  /* 0x0000000a0f0e9210 */ /* 0x001fc80007f7e0ff */
[----:B------:R-:W-:-:S07]  /*0250*/  @!P1 LEA.HI.X.SX32 R15, R15, R11, 0x1, P3 ;  /* 0x0000000b0f0f9211 */ /* 0x000fce00018f0eff */
[----:B-1----:R-:W0:Y:S01]  /*0260*/  @!P2 LDC.64 R12, c[0x0][0x388] ;  /* 0x0000e200ff0cab82 */ /* 0x002e220000000a00 */
        /* <DEDUP_REMOVED lines=11> */
[----:B------:R-:W-:Y:S01]  /*0320*/  VIADD R13, R5, 0x3 ;  /* 0x00000003050d7836 */ /* 0x000fe20000000000 */
[----:B------:R-:W-:Y:S02]  /*0330*/  @!P1 SHF.R.S32.HI R17, RZ, 0x1f, R7 ;  /* 0x0000001fff119819 */ /* 0x000fe40000011407 */
[--C-:B------:R-:W-:Y:S02]  /*0340*/  @!P1 SHF.R.S32.HI R12, RZ, 0x1f, R10.reuse ;  /* 0x0000001fff0c9819 */ /* 0x100fe4000001140a */
[----:B------:R-:W-:-:S02]  /*0350*/  @!P1 IADD3 R21, P3, P4, R0, R7, R10 ;  /* 0x0000000700159210 */ /* 0x000fc40007c7e00a */
[----:B------:R-:W-:Y:S02]  /*0360*/  ISETP.GE.AND P2, PT, R0, R13, PT ;  /* 0x0000000d0000720c */ /* 0x000fe40003f46270 */
[----:B------:R-:W-:Y:S02]  /*0370*/  @!P1 IADD3.X R12, PT, PT, RZ, R17, R12, P3, P4 ;  /* 0x00000011ff0c9210 */ /* 0x000fe40001fe840c */
[----:B0-----:R-:W-:-:S05]  /*0380*/  @!P1 IADD3 R16, P3, PT, R21, R14, RZ ;  /* 0x0000000e15109210 */ /* 0x001fca0007f7e0ff */
[----:B------:R-:W-:-:S04]  /*0390*/  @!P1 IMAD.X R17, R12, 0x1, R15, P3 ;  /* 0x000000010c119824 */ /* 0x000fc800018e060f */
[----:B------:R-:W0:Y:S01]  /*03a0*/  @!P2 LDC.64 R14, c[0x0][0x388] ;  /* 0x0000e200ff0eab82 */ /* 0x000e220000000a00 */
[----:B--2---:R2:W-:Y:S04]  /*03b0*/  @!P1 STG.E.U8 desc[UR4][R16.64+-0x2], R25 ;  /* 0xfffffe1910009986 */ /* 0x0045e8000c101104 */
[----:B------:R-:W3:Y:S01]  /*03c0*/  @!P2 LDG.E.U8 R21, desc[UR4][R2.64] ;  /* 0x000000040215a981 */ /* 0x000ee2000c1e1100 */
[----:B------:R-:W-:Y:S01]  /*03d0*/  IMAD.IADD R12, R10, 0x1, R9 ;  /* 0x000000010a0c7824 */ /* 0x000fe200078e0209 */
[----:B-1----:R-:W-:Y:S01]  /*03e0*/  @!P2 SHF.R.S32.HI R23, RZ, 0x1f, R7 ;  /* 0x0000001fff17a819 */ /* 0x002fe20000011407 */
[----:B------:R-:W-:-:S03]  /*03f0*/  VIADD R9, R5, 0x2 ;  /* 0x0000000205097836 */ /* 0x000fc60000000000 */
[--C-:B------:R-:W-:Y:S02]  /*0400*/  @!P2 SHF.R.S32.HI R10, RZ, 0x1f, R12.reuse ;  /* 0x0000001fff0aa819 */ /* 0x100fe4000001140c */
[C---:B------:R-:W-:Y:S02]  /*0410*/  @!P2 IADD3 R19, P3, P4, R0.reuse, R7, R12 ;  /* 0x000000070013a210 */ /* 0x040fe40007c7e00c */
[----:B------:R-:W-:Y:S02]  /*0420*/  ISETP.GE.AND P1, PT, R0, R9, PT ;  /* 0x000000090000720c */ /* 0x000fe40003f26270 */
[----:B------:R-:W-:Y:S02]  /*0430*/  @!P2 IADD3.X R10, PT, PT, RZ, R23, R10, P3, P4 ;  /* 0x00000017ff0aa210 */ /* 0x000fe40001fe840a */
[----:B0-----:R-:W-:-:S05]  /*0440*/  @!P2 IADD3 R18, P3, PT, R19, R14, RZ ;  /* 0x0000000e1312a210 */ /* 0x001fca0007f7e0ff */
[----:B------:R-:W-:-:S04]  /*0450*/  @!P2 IMAD.X R19, R10, 0x1, R15, P3 ;  /* 0x000000010a13a824 */ /* 0x000fc800018e060f */
[----:B------:R-:W0:Y:S01]  /*0460*/  @!P1 LDC.64 R14, c[0x0][0x388] ;  /* 0x0000e200ff0e9b82 */ /* 0x000e220000000a00 */
[----:B---3--:R1:W-:Y:S04]  /*0470*/  @!P2 STG.E.U8 desc[UR4][R18.64+-0x3], R21 ;  /* 0xfffffd151200a986 */ /* 0x0083e8000c101104 */
[----:B------:R-:W3:Y:S01]  /*0480*/  @!P1 LDG.E.U8 R23, desc[UR4][R2.64] ;  /* 0x0000000402179981 */ /* 0x000ee2000c1e1100 */
[----:B------:R-:W-:Y:S01]  /*0490*/  IMAD.IADD R12, R12, 0x1, R11 ;  /* 0x000000010c0c7824 */ /* 0x000fe200078e020b */
[----:B--2---:R-:W-:Y:S01]  /*04a0*/  @!P1 SHF.R.S32.HI R25, RZ, 0x1f, R7 ;  /* 0x0000001fff199819 */ /* 0x004fe20000011407 */
        /* <DEDUP_REMOVED lines=9> */
[----:B-1----:R-:W3:Y:S01]  /*0540*/  @!P2 LDG.E.U8 R19, desc[UR4][R2.64] ;  /* 0x000000040213a981 */ /* 0x002ee2000c1e1100 */
[----:B------:R-:W-:Y:S01]  /*0550*/  IMAD.IADD R18, R12, 0x1, R13 ;  /* 0x000000010c127824 */ /* 0x000fe200078e020d */
[----:B------:R-:W-:Y:S02]  /*0560*/  @!P2 SHF.R.S32.HI R21, RZ, 0x1f, R7 ;  /* 0x0000001fff15a819 */ /* 0x000fe40000011407 */
[----:B------:R-:W-:Y:S02]  /*0570*/  ISETP.GE.AND P1, PT, R0, R5, PT ;  /* 0x000000050000720c */ /* 0x000fe40003f26270 */
[----:B------:R-:W-:-:S02]  /*0580*/  @!P2 SHF.R.S32.HI R10, RZ, 0x1f, R18 ;  /* 0x0000001fff0aa819 */ /* 0x000fc40000011412 */
[----:B------:R-:W-:-:S04]  /*0590*/  @!P2 IADD3 R13, P3, P4, R0, R7, R18 ;  /* 0x00000007000da210 */ /* 0x000fc80007c7e012 */
[----:B------:R-:W-:Y:S02]  /*05a0*/  @!P2 IADD3.X R10, PT, PT, RZ, R21, R10, P3, P4 ;  /* 0x00000015ff0aa210 */ /* 0x000fe40001fe840a */
[----:B0-----:R-:W-:-:S03]  /*05b0*/  @!P2 IADD3 R14, P3, PT, R13, R14, RZ ;  /* 0x0000000e0d0ea210 */ /* 0x001fc60007f7e0ff */
[----:B------:R-:W0:Y:S02]  /*05c0*/  @!P1 LDC.64 R12, c[0x0][0x388] ;  /* 0x0000e200ff0c9b82 */ /* 0x000e240000000a00 */
[----:B------:R-:W-:-:S05]  /*05d0*/  @!P2 IMAD.X R15, R10, 0x1, R15, P3 ;  /* 0x000000010a0fa824 */ /* 0x000fca00018e060f */
        /* <DEDUP_REMOVED lines=25> */
[----:B--2---:R-:W2:Y:S01]  /*0770*/  @!P1 LDG.E.U8 R21, desc[UR4][R2.64] ;  /* 0x0000000402159981 */ /* 0x004ea2000c1e1100 */
[----:B------:R-:W-:Y:S01]  /*0780*/  IMAD.IADD R20, R20, 0x1, R5 ;  /* 0x0000000114147824 */ /* 0x000fe200078e0205 */
[----:B------:R-:W-:Y:S01]  /*0790*/  @!P1 SHF.R.S32.HI R25, RZ, 0x1f, R7 ;  /* 0x0000001fff199819 */ /* 0x000fe20000011407 */
        /* <DEDUP_REMOVED lines=8> */
[----:B--2---:R2:W-:Y:S04]  /*0820*/  @!P1 STG.E.U8 desc[UR4][R16.64+-0x8], R21 ;  /* 0xfffff81510009986 */ /* 0x0045e8000c101104 */
[----:B-1----:R-:W3:Y:S01]  /*0830*/  @!P2 LDG.E.U8 R23, desc[UR4][R2.64] ;  /* 0x000000040217a981 */ /* 0x002ee2000c1e1100 */
        /* <DEDUP_REMOVED lines=62> */
[----:B------:R-:W-:Y:S02]  /*0c20*/  VIADD R6, R6, 0x10 ;  /* 0x0000001006067836 */ /* 0x000fe40000000000 */
[----:B------:R-:W-:Y:S01]  /*0c30*/  VIADD R5, R5, 0xfffffff0 ;  /* 0xfffffff005057836 */ /* 0x000fe20000000000 */
[----:B------:R-:W-:-:S02]  /*0c40*/  @!P1 IADD3 R13, P2, P3, R0, R7, R20 ;  /* 0x00000007000d9210 */ /* 0x000fc40007b5e014 */
[--C-:B------:R-:W-:Y:S02]  /*0c50*/  @!P1 SHF.R.S32.HI R7, RZ, 0x1f, R20.reuse ;  /* 0x0000001fff079819 */ /* 0x100fe40000011414 */
[----:B------:R-:W-:Y:S02]  /*0c60*/  IADD3 R9, PT, PT, R12, R9, R20 ;  /* 0x000000090c097210 */ /* 0x000fe40007ffe014 */
[----:B------:R-:W-:Y:S02]  /*0c70*/  @!P1 IADD3.X R16, PT, PT, RZ, R16, R7, P2, P3 ;  /* 0x00000010ff109210 */ /* 0x000fe400017e6407 */
[----:B0-----:R-:W-:-:S05]  /*0c80*/  @!P1 IADD3 R10, P2, PT, R13, R10, RZ ;  /* 0x0000000a0d0a9210 */ /* 0x001fca0007f5e0ff */
[----:B------:R-:W-:-:S05]  /*0c90*/  @!P1 IMAD.X R11, R16, 0x1, R11, P2 ;  /* 0x00000001100b9824 */ /* 0x000fca00010e060b */
[----:B--2---:R1:W-:Y:S01]  /*0ca0*/  @!P1 STG.E.U8 desc[UR4][R10.64+-0xe], R17 ;  /* 0xfffff2110a009986 */ /* 0x0043e2000c101104 */
[----:B------:R-:W-:-:S13]  /*0cb0*/  ISETP.NE.AND P1, PT, R6, RZ, PT ;  /* 0x000000ff0600720c */ /* 0x000fda0003f25270 */
[----:B-1----:R-:W-:Y:S05]  /*0cc0*/  @P1 BRA `(.L_x_1) ;  /* 0xfffffff4001c1947 */ /* 0x002fea000383ffff */
.L_x_0:
[----:B0-----:R-:W-:Y:S05]  /*0cd0*/  @!P0 EXIT ;  /* 0x000000000000894d */ /* 0x001fea0003800000 */
[----:B------:R-:W0:Y:S01]  /*0ce0*/  LDC R5, c[0x0][0x390] ;  /* 0x0000e400ff057b82 */ /* 0x000e220000000800 */
[----:B------:R-:W-:Y:S02]  /*0cf0*/  ISETP.GE.U32.AND P0, PT, R8, 0x8, PT ;  /* 0x000000080800780c */ /* 0x000fe40003f06070 */
[----:B0-----:R-:W-:-:S11]  /*0d00*/  LOP3.LUT R8, R5, 0x7, RZ, 0xc0, !PT ;  /* 0x0000000705087812 */ /* 0x001fd600078ec0ff */
[----:B------:R-:W-:Y:S05]  /*0d10*/  @!P0 BRA `(.L_x_2) ;  /* 0x00000004006c8947 */ /* 0x000fea0003800000 */
[----:B------:R-:W-:-:S05]  /*0d20*/  IMAD.IADD R7, R5, 0x1, -R4 ;  /* 0x0000000105077824 */ /* 0x000fca00078e0a04 */
[----:B------:R-:W-:-:S13]  /*0d30*/  ISETP.GE.AND P0, PT, R0, R7, PT ;  /* 0x000000070000720c */ /* 0x000fda0003f06270 */
[----:B------:R-:W2:Y:S01]  /*0d40*/  @!P0 LDG.E.U8 R17, desc[UR4][R2.64] ;  /* 0x0000000402118981 */ /* 0x000ea2000c1e1100 */
[----:B------:R-:W0:Y:S01]  /*0d50*/  @!P0 LDC.64 R10, c[0x0][0x388] ;  /* 0x0000e200ff0a8b82 */ /* 0x000e220000000a00 */
[----:B------:R-:W-:-:S05]  /*0d60*/  LOP3.LUT R6, RZ, R4, RZ, 0x33, !PT ;  /* 0x00000004ff067212 */ /* 0x000fca00078e33ff */
[----:B------:R-:W-:Y:S02]  /*0d70*/  IMAD.IADD R12, R6, 0x1, R5 ;  /* 0x00000001060c7824 */ /* 0x000fe400078e0205 */
[----:B------:R-:W-:-:S03]  /*0d80*/  @!P0 IMAD.IADD R6, R9, 0x1, R0 ;  /* 0x0000000109068824 */ /* 0x000fc600078e0200 */
[----:B------:R-:W-:Y:S02]  /*0d90*/  ISETP.GE.AND P1, PT, R0, R12, PT ;  /* 0x0000000c0000720c */ /* 0x000fe40003f26270 */
[----:B0-----:R-:W-:-:S11]  /*0da0*/  @!P0 IADD3 R10, P2, PT, R6, R10, RZ ;  /* 0x0000000a060a8210 */ /* 0x001fd60007f5e0ff */
[----:B------:R-:W0:Y:S01]  /*0db0*/  @!P1 LDC.64 R14, c[0x0][0x388] ;  /* 0x0000e200ff0e9b82 */ /* 0x000e220000000a00 */
[----:B------:R-:W-:-:S05]  /*0dc0*/  @!P0 LEA.HI.X.SX32 R11, R6, R11, 0x1, P2 ;  /* 0x0000000b060b8211 */ /* 0x000fca00010f0eff */
        /* <DEDUP_REMOVED lines=21> */
[--C-:B------:R-:W-:Y:S02]  /*0f20*/  @!P0 SHF.R.S32.HI R6, RZ, 0x1f, R12.reuse ;  /* 0x0000001fff068819 */ /* 0x100fe4000001140c */
[----:B------:R-:W-:Y:S02]  /*0f30*/  @!P0 SHF.R.S32.HI R19, RZ, 0x1f, R7 ;  /* 0x0000001fff138819 */ /* 0x000fe40000011407 */
[----:B------:R-:W-:-:S02]  /*0f40*/  @!P0 IADD3 R25, P2, P3, R0, R7, R12 ;  /* 0x0000000700198210 */ /* 0x000fc40007b5e00c */
        /* <DEDUP_REMOVED lines=33> */
[----:B------:R-:W-:Y:S03]  /*1160*/  BSSY.RECONVERGENT B0, `(.L_x_3) ;  /* 0x0000014000007945 */ /* 0x000fe60003800200 */
[----:B------:R-:W-:-:S02]  /*1170*/  @!P1 SHF.R.S32.HI R6, RZ, 0x1f, R12 ;  /* 0x0000001fff069819 */ /* 0x000fc4000001140c */
[----:B------:R-:W-:Y:S01]  /*1180*/  @!P1 IADD3 R11, P0, P2, R0, R7, R12 ;  /* 0x00000007000b9210 */ /* 0x000fe20007a1e00c */
[----:B------:R-:W-:-:S03]  /*1190*/  IMAD.IADD R12, R12, 0x1, R13 ;  /* 0x000000010c0c7824 */ /* 0x000fc600078e020d */
[----:B------:R-:W-:Y:S01]  /*11a0*/  @!P1 IADD3.X R6, PT, PT, RZ, R21, R6, P0, P2 ;  /* 0x00000015ff069210 */ /* 0x000fe200007e4406 */
[----:B------:R-:W-:Y:S01]  /*11b0*/  VIADD R21, R7, 0xfffffff9 ;  /* 0xfffffff907157836 */ /* 0x000fe20000000000 */
[----:B0-----:R-:W-:-:S05]  /*11c0*/  @!P1 IADD3 R14, P0, PT, R11, R14, RZ ;  /* 0x0000000e0b0e9210 */ /* 0x001fca0007f1e0ff */
[----:B------:R-:W-:Y:S01]  /*11d0*/  @!P1 IMAD.X R15, R6, 0x1, R15, P0 ;  /* 0x00000001060f9824 */ /* 0x000fe200000e060f */
[----:B------:R-:W-:-:S04]  /*11e0*/  ISETP.GE.AND P0, PT, R0, R21, PT ;  /* 0x000000150000720c */ /* 0x000fc80003f06270 */
[----:B---3--:R2:W-:Y:S09]  /*11f0*/  @!P1 STG.E.U8 desc[UR4][R14.64+-0x5], R17 ;  /* 0xfffffb110e009986 */ /* 0x0085f2000c101104 */
[----:B------:R-:W-:Y:S05]  /*1200*/  @P0 BRA `(.L_x_4) ;  /* 0x0000000000240947 */ /* 0x000fea0003800000 */
[----:B------:R-:W3:Y:S01]  /*1210*/  LDG.E.U8 R11, desc[UR4][R2.64] ;  /* 0x00000004020b7981 */ /* 0x000ee2000c1e1100 */
[----:B------:R-:W0:Y:S01]  /*1220*/  LDCU.64 UR6, c[0x0][0x388] ;  /* 0x00007100ff0677ac */ /* 0x000e220008000a00 */
[----:B------:R-:W-:Y:S02]  /*1230*/  SHF.R.S32.HI R13, RZ, 0x1f, R7 ;  /* 0x0000001fff0d7819 */ /* 0x000fe40000011407 */
[--C-:B------:R-:W-:Y:S02]  /*1240*/  IADD3 R7, P0, P1, R0, R7, R12.reuse ;  /* 0x0000000700077210 */ /* 0x100fe4000791e00c */
[----:B------:R-:W-:-:S04]  /*1250*/  SHF.R.S32.HI R6, RZ, 0x1f, R12 ;  /* 0x0000001fff067819 */ /* 0x000fc8000001140c */
[----:B------:R-:W-:Y:S02]  /*1260*/  IADD3.X R10, PT, PT, RZ, R13, R6, P0, P1 ;  /* 0x0000000dff0a7210 */ /* 0x000fe400007e2406 */
[----:B0-----:R-:W-:-:S04]  /*1270*/  IADD3 R6, P0, PT, R7, UR6, RZ ;  /* 0x0000000607067c10 */ /* 0x001fc8000ff1e0ff */
[----:B------:R-:W-:-:S05]  /*1280*/  IADD3.X R7, PT, PT, R10, UR7, RZ, P0, !PT ;  /* 0x000000070a077c10 */ /* 0x000fca00087fe4ff */
[----:B---3--:R0:W-:Y:S04]  /*1290*/  STG.E.U8 desc[UR4][R6.64+-0x6], R11 ;  /* 0xfffffa0b06007986 */ /* 0x0081e8000c101104 */
.L_x_4:
[----:B------:R-:W-:Y:S05]  /*12a0*/  BSYNC.RECONVERGENT B0 ;  /* 0x0000000000007941 */ /* 0x000fea0003800200 */
.L_x_3:
[----:B------:R-:W-:Y:S01]  /*12b0*/  VIADD R4, R4, 0x8 ;  /* 0x0000000804047836 */ /* 0x000fe20000000000 */
[----:B------:R-:W-:-:S07]  /*12c0*/  IADD3 R9, PT, PT, R21, R9, R12 ;  /* 0x0000000915097210 */ /* 0x000fce0007ffe00c */
.L_x_2:
[----:B------:R-:W-:-:S13]  /*12d0*/  ISETP.NE.AND P0, PT, R8, RZ, PT ;  /* 0x000000ff0800720c */ /* 0x000fda0003f05270 */
[----:B------:R-:W-:Y:S05]  /*12e0*/  @!P0 EXIT ;  /* 0x000000000000894d */ /* 0x000fea0003800000 */
[----:B------:R-:W-:Y:S02]  /*12f0*/  ISETP.GE.U32.AND P1, PT, R8, 0x4, PT ;  /* 0x000000040800780c */ /* 0x000fe40003f26070 */
[----:B0-----:R-:W-:-:S04]  /*1300*/  LOP3.LUT R6, R5, 0x3, RZ, 0xc0, !PT ;  /* 0x0000000305067812 */ /* 0x001fc800078ec0ff */
[----:B------:R-:W-:-:S07]  /*1310*/  ISETP.NE.AND P0, PT, R6, RZ, PT ;  /* 0x000000ff0600720c */ /* 0x000fce0003f05270 */
[----:B------:R-:W-:Y:S06]  /*1320*/  @!P1 BRA `(.L_x_5) ;  /* 0x0000000000a09947 */ /* 0x000fec0003800000 */
[----:B------:R-:W-:-:S05]  /*1330*/  IMAD.IADD R11, R5, 0x1, -R4 ;  /* 0x00000001050b7824 */ /* 0x000fca00078e0a04 */
[----:B------:R-:W-:-:S13]  /*1340*/  ISETP.GE.AND P1, PT, R0, R11, PT ;  /* 0x0000000b0000720c */ /* 0x000fda0003f26270 */
[----:B--2---:R-:W2:Y:S01]  /*1350*/  @!P1 LDG.E.U8 R17, desc[UR4][R2.64] ;  /* 0x0000000402119981 */ /* 0x004ea2000c1e1100 */
[----:B------:R-:W0:Y:S01]  /*1360*/  @!P1 LDC.64 R14, c[0x0][0x388] ;  /* 0x0000e200ff0e9b82 */ /* 0x000e220000000a00 */
[----:B------:R-:W-:Y:S01]  /*1370*/  LOP3.LUT R8, RZ, R4, RZ, 0x33, !PT ;  /* 0x00000004ff087212 */ /* 0x000fe200078e33ff */
[----:B------:R-:W-:-:S04]  /*1380*/  @!P1 IMAD.IADD R7, R9, 0x1, R0 ;  /* 0x0000000109079824 */ /* 0x000fc800078e0200 */
[----:B------:R-:W-:-:S05]  /*1390*/  IMAD.IADD R10, R8, 0x1, R5 ;  /* 0x00000001080a7824 */ /* 0x000fca00078e0205 */
        /* <DEDUP_REMOVED lines=12> */
[----:B------:R-:W1:Y:S01]  /*1460*/  @!P1 LDC.64 R8, c[0x0][0x388] ;  /* 0x0000e200ff089b82 */ /* 0x000e620000000a00 */
[----:B--2---:R0:W-:Y:S04]  /*1470*/  @!P2 STG.E.U8 desc[UR4][R12.64], R19 ;  /* 0x000000130c00a986 */ /* 0x0041e8000c101104 */
[----:B------:R-:W2:Y:S01]  /*1480*/  @!P1 LDG.E.U8 R21, desc[UR4][R2.64] ;  /* 0x0000000402159981 */ /* 0x000ea2000c1e1100 */
[----:B------:R-:W-:Y:S02]  /*1490*/  IMAD.IADD R23, R23, 0x1, R10 ;  /* 0x0000000117177824 */ /* 0x000fe400078e020a */
[----:B------:R-:W-:Y:S02]  /*14a0*/  VIADD R16, R11, 0xfffffffd ;  /* 0xfffffffd0b107836 */ /* 0x000fe40000000000 */
[----:B------:R-:W-:-:S03]  /*14b0*/  @!P1 IMAD.IADD R10, R23, 0x1, R0 ;  /* 0x00000001170a9824 */ /* 0x000fc600078e0200 */
[----:B------:R-:W-:Y:S02]  /*14c0*/  ISETP.GE.AND P2, PT, R0, R16, PT ;  /* 0x000000100000720c */ /* 0x000fe40003f46270 */
[----:B-1----:R-:W-:-:S04]  /*14d0*/  @!P1 IADD3 R14, P3, PT, R10, R8, RZ ;  /* 0x000000080a0e9210 */ /* 0x002fc80007f7e0ff */
[----:B------:R-:W-:-:S07]  /*14e0*/  @!P1 LEA.HI.X.SX32 R15, R10, R9, 0x1, P3 ;  /* 0x000000090a0f9211 */ /* 0x000fce00018f0eff */
[----:B------:R-:W1:Y:S01]  /*14f0*/  @!P2 LDC.64 R8, c[0x0][0x388] ;  /* 0x0000e200ff08ab82 */ /* 0x000e620000000a00 */
[----:B--2---:R3:W-:Y:S04]  /*1500*/  @!P1 STG.E.U8 desc[UR4][R14.64], R21 ;  /* 0x000000150e009986 */ /* 0x0047e8000c101104 */
[----:B------:R-:W2:Y:S01]  /*1510*/  @!P2 LDG.E.U8 R17, desc[UR4][R2.64] ;  /* 0x000000040211a981 */ /* 0x000ea2000c1e1100 */
[----:B0-----:R-:W-:Y:S01]  /*1520*/  @!P2 SHF.R.S32.HI R13, RZ, 0x1f, R11 ;  /* 0x0000001fff0da819 */ /* 0x001fe2000001140b */
[----:B------:R-:W-:Y:S01]  /*1530*/  VIADD R4, R4, 0x4 ;  /* 0x0000000404047836 */ /* 0x000fe20000000000 */
[--C-:B------:R-:W-:Y:S02]  /*1540*/  @!P2 IADD3 R11, P1, P3, R0, R11, R23.reuse ;  /* 0x0000000b000ba210 */ /* 0x100fe40007b3e017 */
[----:B------:R-:W-:-:S04]  /*1550*/  @!P2 SHF.R.S32.HI R10, RZ, 0x1f, R23 ;  /* 0x0000001fff0aa819 */ /* 0x000fc80000011417 */
[----:B------:R-:W-:Y:S02]  /*1560*/  @!P2 IADD3.X R12, PT, PT, RZ, R13, R10, P1, P3 ;  /* 0x0000000dff0ca210 */ /* 0x000fe40000fe640a */
[----:B-1----:R-:W-:-:S05]  /*1570*/  @!P2 IADD3 R10, P1, PT, R11, R8, RZ ;  /* 0x000000080b0aa210 */ /* 0x002fca0007f3e0ff */
[----:B------:R-:W-:Y:S01]  /*1580*/  @!P2 IMAD.X R11, R12, 0x1, R9, P1 ;  /* 0x000000010c0ba824 */ /* 0x000fe200008e0609 */
[----:B------:R-:W-:-:S04]  /*1590*/  IADD3 R9, PT, PT, R16, R7, R23 ;  /* 0x0000000710097210 */ /* 0x000fc80007ffe017 */
[----:B--2---:R3:W-:Y:S03]  /*15a0*/  @!P2 STG.E.U8 desc[UR4][R10.64+-0x2], R17 ;  /* 0xfffffe110a00a986 */ /* 0x0047e6000c101104 */
.L_x_5:
[----:B------:R-:W-:Y:S05]  /*15b0*/  @!P0 EXIT ;  /* 0x000000000000894d */ /* 0x000fea0003800000 */
[----:B------:R-:W-:Y:S02]  /*15c0*/  IMAD.IADD R7, R5, 0x1, -R4 ;  /* 0x0000000105077824 */ /* 0x000fe400078e0a04 */
[----:B------:R-:W-:-:S07]  /*15d0*/  IMAD.MOV R6, RZ, RZ, -R6 ;  /* 0x000000ffff067224 */ /* 0x000fce00078e0a06 */
.L_x_6:
[----:B------:R-:W-:-:S13]  /*15e0*/  ISETP.GE.AND P0, PT, R0, R7, PT ;  /* 0x000000070000720c */ /* 0x000fda0003f06270 */
[----:B---3--:R-:W3:Y:S01]  /*15f0*/  @!P0 LDG.E.U8 R11, desc[UR4][R2.64] ;  /* 0x00000004020b8981 */ /* 0x008ee2000c1e1100 */
[----:B------:R-:W0:Y:S01]  /*1600*/  @!P0 LDC.64 R12, c[0x0][0x388] ;  /* 0x0000e200ff0c8b82 */ /* 0x000e220000000a00 */
[--C-:B------:R-:W-:Y:S02]  /*1610*/  @!P0 IMAD.IADD R5, R0, 0x1, R9.reuse ;  /* 0x0000000100058824 */ /* 0x100fe400078e0209 */
[----:B------:R-:W-:Y:S02]  /*1620*/  VIADD R6, R6, 0x1 ;  /* 0x0000000106067836 */ /* 0x000fe40000000000 */
[C---:B------:R-:W-:Y:S02]  /*1630*/  IMAD.IADD R9, R7.reuse, 0x1, R9 ;  /* 0x0000000107097824 */ /* 0x040fe400078e0209 */
[----:B------:R-:W-:Y:S01]  /*1640*/  VIADD R7, R7, 0xffffffff ;  /* 0xffffffff07077836 */ /* 0x000fe20000000000 */
[----:B0-----:R-:W-:-:S04]  /*1650*/  @!P0 IADD3 R4, P1, PT, R5, R12, RZ ;  /* 0x0000000c05048210 */ /* 0x001fc80007f3e0ff */
[----:B------:R-:W-:-:S05]  /*1660*/  @!P0 LEA.HI.X.SX32 R5, R5, R13, 0x1, P1 ;  /* 0x0000000d05058211 */ /* 0x000fca00008f0eff */
[----:B---3--:R0:W-:Y:S01]  /*1670*/  @!P0 STG.E.U8 desc[UR4][R4.64], R11 ;  /* 0x0000000b04008986 */ /* 0x0081e2000c101104 */
[----:B------:R-:W-:-:S13]  /*1680*/  ISETP.NE.AND P0, PT, R6, RZ, PT ;  /* 0x000000ff0600720c */ /* 0x000fda0003f05270 */
[----:B0-----:R-:W-:Y:S05]  /*1690*/  @P0 BRA `(.L_x_6) ;  /* 0xfffffffc00d00947 */ /* 0x001fea000383ffff */
[----:B------:R-:W-:Y:S05]  /*16a0*/  EXIT ;  /* 0x000000000000794d */ /* 0x000fea0003800000 */
.L_x_7:
[----:B------:R-:W-:-:S00]  /*16b0*/  BRA `(.L_x_7) ;  /* 0xfffffffc00fc7947 */ /* 0x000fc0000383ffff */
[----:B------:R-:W-:-:S00]  /*16c0*/  NOP ;  /* 0x0000000000007918 */ /* 0x000fc00000000000 */
        /* <DEDUP_REMOVED lines=11> */
.L_x_8:


//--------------------- .nv.shared.reserved.0     --------------------------
	.section	.nv.shared.reserved.0,"aw",@nobits
	.weak		__nv_reservedSMEM_offset_0_alias
	.size		__nv_reservedSMEM_offset_0_alias, 0, 64
	.other		__nv_reservedSMEM_offset_0_alias,@"STO_CUDA_RESERVED_SHARED STV_DEFAULT"
__nv_reservedSMEM_offset_0_alias:
	.zero		0
	.zero		64


//--------------------- .nv.constant0._Z15transformStringPcS_i --------------------------
	.section	.nv.constant0._Z15transformStringPcS_i,"a",@progbits
	.sectionflags	@""
	.align	4
.nv.constant0._Z15transformStringPcS_i:
	.zero		916


//--------------------- SYMBOLS --------------------------

	.type		.nv.reservedSmem.offset0,@object
	.size		.nv.reservedSmem.offset0,0x4
